	.headerflags	@"EF_CUDA_TEXMODE_UNIFIED EF_CUDA_64BIT_ADDRESS EF_CUDA_ACCELERATORS EF_CUDA_SM90 EF_CUDA_VIRTUAL_SM(EF_CUDA_SM90)"
	.elftype	@"ET_EXEC"


//--------------------- .nv.info                  --------------------------
	.section	.nv.info,"",@"SHT_CUDA_INFO"
	.align	4


	//----- nvinfo : EIATTR_REGCOUNT
	.align		4
        /*0000*/ 	.byte	0x04, 0x2f
        /*0002*/ 	.short	(.L_1 - .L_0)
	.align		4
.L_0:
        /*0004*/ 	.word	index@(triton_poi_fused_reflection_pad2d_8)
        /*0008*/ 	.word	0x0000000c


	//----- nvinfo : EIATTR_MIN_STACK_SIZE
	.align		4
.L_1:
        /*000c*/ 	.byte	0x04, 0x12
        /*000e*/ 	.short	(.L_3 - .L_2)
	.align		4
.L_2:
        /*0010*/ 	.word	index@(triton_poi_fused_reflection_pad2d_8)
        /*0014*/ 	.word	0x00000000


	//----- nvinfo : EIATTR_FRAME_SIZE
	.align		4
.L_3:
        /*0018*/ 	.byte	0x04, 0x11
        /*001a*/ 	.short	(.L_5 - .L_4)
	.align		4
.L_4:
        /*001c*/ 	.word	index@(triton_poi_fused_reflection_pad2d_8)
        /*0020*/ 	.word	0x00000000


	//----- nvinfo : EIATTR_MIN_STACK_SIZE
	.align		4
.L_5:
        /*0024*/ 	.byte	0x04, 0x12
        /*0026*/ 	.short	(.L_7 - .L_6)
	.align		4
.L_6:
        /*0028*/ 	.word	index@(triton_poi_fused_reflection_pad2d_8)
        /*002c*/ 	.word	0x00000000
.L_7:


//--------------------- .nv.info.triton_poi_fused_reflection_pad2d_8 --------------------------
	.section	.nv.info.triton_poi_fused_reflection_pad2d_8,"",@"SHT_CUDA_INFO"
	.sectionflags	@""
	.align	4


	//----- nvinfo : EIATTR_CUDA_API_VERSION
	.align		4
        /*0000*/ 	.byte	0x04, 0x37
        /*0002*/ 	.short	(.L_9 - .L_8)
.L_8:
        /*0004*/ 	.word	0x0000007c


	//----- nvinfo : EIATTR_KPARAM_INFO
	.align		4
.L_9:
        /*0008*/ 	.byte	0x04, 0x17
        /*000a*/ 	.short	(.L_11 - .L_10)
.L_10:
        /*000c*/ 	.word	0x00000000
        /*0010*/ 	.short	0x0002
        /*0012*/ 	.short	0x0010
        /*0014*/ 	.byte	0x00, 0xf0, 0x11, 0x00


	//----- nvinfo : EIATTR_KPARAM_INFO
	.align		4
.L_11:
        /*0018*/ 	.byte	0x04, 0x17
        /*001a*/ 	.short	(.L_13 - .L_12)
.L_12:
        /*001c*/ 	.word	0x00000000
        /*0020*/ 	.short	0x0001
        /*0022*/ 	.short	0x0008
        /*0024*/ 	.byte	0x00, 0xf4, 0x21, 0x00


	//----- nvinfo : EIATTR_KPARAM_INFO
	.align		4
.L_13:
        /*0028*/ 	.byte	0x04, 0x17
        /*002a*/ 	.short	(.L_15 - .L_14)
.L_14:
        /*002c*/ 	.word	0x00000000
        /*0030*/ 	.short	0x0000
        /*0032*/ 	.short	0x0000
        /*0034*/ 	.byte	0x00, 0xf4, 0x21, 0x00


	//----- nvinfo : EIATTR_SPARSE_MMA_MASK
	.align		4
.L_15:
        /*0038*/ 	.byte	0x03, 0x50
        /*003a*/ 	.short	0x0000


	//----- nvinfo : EIATTR_MAXREG_COUNT
	.align		4
        /*003c*/ 	.byte	0x03, 0x1b
        /*003e*/ 	.short	0x00ff


	//----- nvinfo : EIATTR_EXIT_INSTR_OFFSETS
	.align		4
        /*0040*/ 	.byte	0x04, 0x1c
        /*0042*/ 	.short	(.L_17 - .L_16)


	//   ....[0]....
.L_16:
        /*0044*/ 	.word	0x00000340


	//----- nvinfo : EIATTR_REQNTID
	.align		4
.L_17:
        /*0048*/ 	.byte	0x04, 0x10
        /*004a*/ 	.short	(.L_19 - .L_18)
.L_18:
        /*004c*/ 	.word	0x00000100
        /*0050*/ 	.word	0x00000001
        /*0054*/ 	.word	0x00000001


	//----- nvinfo : EIATTR_CBANK_PARAM_SIZE
	.align		4
.L_19:
        /*0058*/ 	.byte	0x03, 0x19
        /*005a*/ 	.short	0x0014


	//----- nvinfo : EIATTR_PARAM_CBANK
	.align		4
        /*005c*/ 	.byte	0x04, 0x0a
        /*005e*/ 	.short	(.L_21 - .L_20)
	.align		4
.L_20:
        /*0060*/ 	.word	index@(.nv.constant0.triton_poi_fused_reflection_pad2d_8)
        /*0064*/ 	.short	0x0210
        /*0066*/ 	.short	0x0014


	//----- nvinfo : EIATTR_SW_WAR
	.align		4
.L_21:
        /*0068*/ 	.byte	0x04, 0x36
        /*006a*/ 	.short	(.L_23 - .L_22)
.L_22:
        /*006c*/ 	.word	0x00000008
.L_23:


//--------------------- .nv.callgraph             --------------------------
	.section	.nv.callgraph,"",@"SHT_CUDA_CALLGRAPH"
	.align	4
	.sectionentsize	8
	.align		4
        /*0000*/ 	.word	0x00000000
	.align		4
        /*0004*/ 	.word	0xffffffff
	.align		4
        /*0008*/ 	.word	0x00000000
	.align		4
        /*000c*/ 	.word	0xfffffffe
	.align		4
        /*0010*/ 	.word	0x00000000
	.align		4
        /*0014*/ 	.word	0xfffffffd
	.align		4
        /*0018*/ 	.word	0x00000000
	.align		4
        /*001c*/ 	.word	0xfffffffc


//--------------------- .text.triton_poi_fused_reflection_pad2d_8 --------------------------
	.section	.text.triton_poi_fused_reflection_pad2d_8,"ax",@progbits
	.align	128
        .global         triton_poi_fused_reflection_pad2d_8
        .type           triton_poi_fused_reflection_pad2d_8,@function
        .size           triton_poi_fused_reflection_pad2d_8,(.L_x_1 - triton_poi_fused_reflection_pad2d_8)
        .other          triton_poi_fused_reflection_pad2d_8,@"STO_CUDA_ENTRY STV_DEFAULT"
triton_poi_fused_reflection_pad2d_8:
.text.triton_poi_fused_reflection_pad2d_8:
[----:B------:R-:W-:Y:S01]  /*0000*/  LDC R1, c[0x0][0x28] ;  /* 0x00000a00ff017b82 */ /* 0x000fe20000000800 */
[----:B------:R-:W1:Y:S01]  /*0010*/  S2R R0, SR_TID.X ;  /* 0x0000000000007919 */ /* 0x000e620000002100 */
[----:B------:R-:W-:Y:S01]  /*0020*/  ULDC.64 UR4, c[0x0][0x208] ;  /* 0x0000820000047ab9 */ /* 0x000fe20000000a00 */
[----:B------:R-:W2:Y:S01]  /*0030*/  S2R R3, SR_CTAID.X ;  /* 0x0000000000037919 */ /* 0x000ea20000002500 */
[----:B-1----:R-:W-:-:S05]  /*0040*/  IMAD.SHL.U32 R0, R0, 0x2, RZ ;  /* 0x0000000200007824 */ /* 0x002fca00078e00ff */
[----:B------:R-:W-:-:S05]  /*0050*/  LOP3.LUT R0, R0, 0x1fe, RZ, 0xc0, !PT ;  /* 0x000001fe00007812 */ /* 0x000fca00078ec0ff */
[----:B--2---:R-:W-:-:S04]  /*0060*/  IMAD R0, R3, 0x200, R0 ;  /* 0x0000020003007824 */ /* 0x004fc800078e0200 */
[----:B------:R-:W-:-:S04]  /*0070*/  IMAD.HI R3, R0, 0x38e38e39, RZ ;  /* 0x38e38e3900037827 */ /* 0x000fc800078e02ff */
[----:B------:R-:W-:Y:S01]  /*0080*/  VIADD R2, R0, 0x1 ;  /* 0x0000000100027836 */ /* 0x000fe20000000000 */
[----:B------:R-:W-:-:S04]  /*0090*/  SHF.R.U32.HI R4, RZ, 0x1f, R3 ;  /* 0x0000001fff047819 */ /* 0x000fc80000011603 */
[----:B------:R-:W-:Y:S01]  /*00a0*/  LEA.HI.SX32 R5, R3, R4, 0x1e ;  /* 0x0000000403057211 */ /* 0x000fe200078ff2ff */
[----:B------:R-:W-:-:S04]  /*00b0*/  IMAD.HI R3, R2, 0x38e38e39, RZ ;  /* 0x38e38e3902037827 */ /* 0x000fc800078e02ff */
[----:B------:R-:W-:Y:S01]  /*00c0*/  IMAD.HI R6, R5, 0x38e38e39, RZ ;  /* 0x38e38e3905067827 */ /* 0x000fe200078e02ff */
[----:B------:R-:W-:-:S04]  /*00d0*/  SHF.R.U32.HI R4, RZ, 0x1f, R3 ;  /* 0x0000001fff047819 */ /* 0x000fc80000011603 */
[----:B------:R-:W-:Y:S02]  /*00e0*/  SHF.R.U32.HI R7, RZ, 0x1f, R6 ;  /* 0x0000001fff077819 */ /* 0x000fe40000011606 */
[----:B------:R-:W-:Y:S01]  /*00f0*/  LEA.HI.SX32 R4, R3, R4, 0x1e ;  /* 0x0000000403047211 */ /* 0x000fe200078ff2ff */
[----:B------:R-:W-:Y:S01]  /*0100*/  IMAD R3, R5, 0x12, RZ ;  /* 0x0000001205037824 */ /* 0x000fe200078e02ff */
[----:B------:R-:W-:-:S03]  /*0110*/  LEA.HI.SX32 R7, R6, R7, 0x1e ;  /* 0x0000000706077211 */ /* 0x000fc600078ff2ff */
[----:B------:R-:W-:Y:S01]  /*0120*/  IMAD R4, R4, 0x12, RZ ;  /* 0x0000001204047824 */ /* 0x000fe200078e02ff */
[----:B------:R-:W-:Y:S01]  /*0130*/  LOP3.LUT R9, RZ, R3, RZ, 0x33, !PT ;  /* 0x00000003ff097212 */ /* 0x000fe200078e33ff */
[----:B------:R-:W-:-:S03]  /*0140*/  IMAD R7, R7, 0x12, RZ ;  /* 0x0000001207077824 */ /* 0x000fc600078e02ff */
[----:B------:R-:W-:Y:S02]  /*0150*/  LOP3.LUT R3, RZ, R4, RZ, 0x33, !PT ;  /* 0x00000004ff037212 */ /* 0x000fe400078e33ff */
[----:B------:R-:W-:Y:S02]  /*0160*/  LOP3.LUT R4, RZ, R7, RZ, 0x33, !PT ;  /* 0x00000007ff047212 */ /* 0x000fe400078e33ff */
[----:B------:R-:W-:Y:S01]  /*0170*/  IADD3 R9, R0, R9, RZ ;  /* 0x0000000900097210 */ /* 0x000fe20007ffe0ff */
[----:B------:R-:W-:Y:S02]  /*0180*/  IMAD.IADD R3, R2, 0x1, R3 ;  /* 0x0000000102037824 */ /* 0x000fe400078e0203 */
[----:B------:R-:W-:Y:S01]  /*0190*/  IMAD.IADD R5, R5, 0x1, R4 ;  /* 0x0000000105057824 */ /* 0x000fe200078e0204 */
[----:B------:R-:W-:Y:S01]  /*01a0*/  IABS R7, R9 ;  /* 0x0000000900077213 */ /* 0x000fe20000000000 */
[----:B------:R-:W-:Y:S01]  /*01b0*/  IMAD.HI R4, R0, 0x1948b0fd, RZ ;  /* 0x1948b0fd00047827 */ /* 0x000fe200078e02ff */
[----:B------:R-:W-:-:S02]  /*01c0*/  IABS R6, R3 ;  /* 0x0000000300067213 */ /* 0x000fc40000000000 */
[----:B------:R-:W1:Y:S01]  /*01d0*/  LDC.64 R2, c[0x0][0x210] ;  /* 0x00008400ff027b82 */ /* 0x000e620000000a00 */
[----:B------:R-:W-:Y:S02]  /*01e0*/  IABS R8, R5 ;  /* 0x0000000500087213 */ /* 0x000fe40000000000 */
[----:B------:R-:W-:Y:S01]  /*01f0*/  SHF.R.U32.HI R5, RZ, 0x1f, R4 ;  /* 0x0000001fff057819 */ /* 0x000fe20000011604 */
[----:B------:R-:W-:Y:S01]  /*0200*/  VIADD R6, R6, 0xfffffff1 ;  /* 0xfffffff106067836 */ /* 0x000fe20000000000 */
[----:B------:R-:W-:Y:S02]  /*0210*/  IADD3 R7, R7, -0xf, RZ ;  /* 0xfffffff107077810 */ /* 0x000fe40007ffe0ff */
[----:B------:R-:W-:Y:S01]  /*0220*/  LEA.HI R5, R4, R5, RZ, 0x1b ;  /* 0x0000000504057211 */ /* 0x000fe200078fd8ff */
[----:B------:R-:W-:Y:S01]  /*0230*/  VIADD R4, R8, 0xfffffff1 ;  /* 0xfffffff108047836 */ /* 0x000fe20000000000 */
[----:B------:R-:W-:Y:S02]  /*0240*/  IABS R7, R7 ;  /* 0x0000000700077213 */ /* 0x000fe40000000000 */
[----:B------:R-:W-:-:S02]  /*0250*/  IABS R8, R6 ;  /* 0x0000000600087213 */ /* 0x000fc40000000000 */
[----:B------:R-:W-:Y:S02]  /*0260*/  LEA R5, R5, 0xff, 0x8 ;  /* 0x000000ff05057811 */ /* 0x000fe400078e40ff */
[----:B------:R-:W-:Y:S02]  /*0270*/  MOV R6, R7 ;  /* 0x0000000700067202 */ /* 0x000fe40000000f00 */
[----:B------:R-:W-:-:S03]  /*0280*/  IABS R7, R4 ;  /* 0x0000000400077213 */ /* 0x000fc60000000000 */
[----:B------:R-:W-:Y:S01]  /*0290*/  IMAD.IADD R4, R5, 0x1, -R6 ;  /* 0x0000000105047824 */ /* 0x000fe200078e0a06 */
[----:B------:R-:W-:-:S03]  /*02a0*/  IADD3 R6, R5, -R8, RZ ;  /* 0x8000000805067210 */ /* 0x000fc60007ffe0ff */
[C---:B------:R-:W-:Y:S02]  /*02b0*/  IMAD R5, R7.reuse, -0x10, R4 ;  /* 0xfffffff007057824 */ /* 0x040fe400078e0204 */
[----:B------:R-:W-:Y:S02]  /*02c0*/  IMAD R7, R7, -0x10, R6 ;  /* 0xfffffff007077824 */ /* 0x000fe400078e0206 */
[----:B-1----:R-:W-:-:S04]  /*02d0*/  IMAD.WIDE R4, R5, 0x4, R2 ;  /* 0x0000000405047825 */ /* 0x002fc800078e0202 */
[----:B------:R-:W-:Y:S01]  /*02e0*/  IMAD.WIDE R2, R7, 0x4, R2 ;  /* 0x0000000407027825 */ /* 0x000fe200078e0202 */
[----:B------:R-:W2:Y:S01]  /*02f0*/  LDG.E.EL R8, desc[UR4][R4.64] ;  /* 0x0000000404087981 */ /* 0x000ea2000c2e1900 */
[----:B------:R-:W1:Y:S03]  /*0300*/  LDC.64 R6, c[0x0][0x218] ;  /* 0x00008600ff067b82 */ /* 0x000e660000000a00 */
[----:B------:R-:W2:Y:S01]  /*0310*/  LDG.E.EL R9, desc[UR4][R2.64] ;  /* 0x0000000402097981 */ /* 0x000ea2000c2e1900 */
[----:B-1----:R-:W-:-:S05]  /*0320*/  IMAD.WIDE R6, R0, 0x4, R6 ;  /* 0x0000000400067825 */ /* 0x002fca00078e0206 */
[----:B--2---:R-:W-:Y:S01]  /*0330*/  STG.E.64 desc[UR4][R6.64], R8 ;  /* 0x0000000806007986 */ /* 0x004fe2000c101b04 */
[----:B------:R-:W-:Y:S05]  /*0340*/  EXIT ;  /* 0x000000000000794d */ /* 0x000fea0003800000 */
.L_x_0:
[----:B------:R-:W-:-:S00]  /*0350*/  BRA `(.L_x_0) ;  /* 0xfffffffc00fc7947 */ /* 0x000fc0000383ffff */
[----:B------:R-:W-:-:S00]  /*0360*/  NOP ;  /* 0x0000000000007918 */ /* 0x000fc00000000000 */
        /* <DEDUP_REMOVED lines=9> */
.L_x_1:


//--------------------- .nv.constant0.triton_poi_fused_reflection_pad2d_8 --------------------------
	.section	.nv.constant0.triton_poi_fused_reflection_pad2d_8,"a",@progbits
	.sectionflags	@""
	.align	4
.nv.constant0.triton_poi_fused_reflection_pad2d_8:
	.zero		548
